//
// Generated by NVIDIA NVVM Compiler
//
// Compiler Build ID: CL-36424714
// Cuda compilation tools, release 13.0, V13.0.88
// Based on NVVM 20.0.0
//

.version 9.0
.target sm_100
.address_size 64

	// .globl	_Z18pointerChaseKernelPjS_S_m

.visible .entry _Z18pointerChaseKernelPjS_S_m(
	.param .u64 .ptr .align 1 _Z18pointerChaseKernelPjS_S_m_param_0,
	.param .u64 .ptr .align 1 _Z18pointerChaseKernelPjS_S_m_param_1,
	.param .u64 .ptr .align 1 _Z18pointerChaseKernelPjS_S_m_param_2,
	.param .u64 _Z18pointerChaseKernelPjS_S_m_param_3
)
{
	.reg .pred 	%p<10>;
	.reg .b32 	%r<42>;
	.reg .b64 	%rd<195>;

	ld.param.u64 	%rd30, [_Z18pointerChaseKernelPjS_S_m_param_0];
	ld.param.u64 	%rd31, [_Z18pointerChaseKernelPjS_S_m_param_1];
	ld.param.u64 	%rd32, [_Z18pointerChaseKernelPjS_S_m_param_2];
	ld.param.u64 	%rd29, [_Z18pointerChaseKernelPjS_S_m_param_3];
	cvta.to.global.u64 	%rd1, %rd32;
	cvta.to.global.u64 	%rd2, %rd31;
	cvta.to.global.u64 	%rd3, %rd30;
	setp.eq.s64 	%p1, %rd29, 0;
	@%p1 bra 	$L__BB0_13;
	and.b64  	%rd4, %rd29, 15;
	setp.lt.u64 	%p2, %rd29, 16;
	mov.b32 	%r38, 0;
	mov.b64 	%rd190, 0;
	@%p2 bra 	$L__BB0_4;
	and.b64  	%rd190, %rd29, -16;
	add.s64 	%rd187, %rd2, 32;
	add.s64 	%rd186, %rd1, 32;
	mov.b32 	%r38, 0;
	mov.u64 	%rd188, %rd190;
$L__BB0_3:
	.pragma "nounroll";
	// begin inline asm
	mov.u64 	%rd34, %clock64;
	// end inline asm
	mul.wide.u32 	%rd66, %r38, 4;
	add.s64 	%rd67, %rd3, %rd66;
	ld.global.u32 	%r12, [%rd67];
	st.global.u32 	[%rd187+-32], %r12;
	// begin inline asm
	mov.u64 	%rd35, %clock64;
	// end inline asm
	sub.s64 	%rd68, %rd35, %rd34;
	st.global.u32 	[%rd186+-32], %rd68;
	// begin inline asm
	mov.u64 	%rd36, %clock64;
	// end inline asm
	mul.wide.u32 	%rd69, %r12, 4;
	add.s64 	%rd70, %rd3, %rd69;
	ld.global.u32 	%r13, [%rd70];
	st.global.u32 	[%rd187+-28], %r13;
	// begin inline asm
	mov.u64 	%rd37, %clock64;
	// end inline asm
	sub.s64 	%rd71, %rd37, %rd36;
	st.global.u32 	[%rd186+-28], %rd71;
	// begin inline asm
	mov.u64 	%rd38, %clock64;
	// end inline asm
	mul.wide.u32 	%rd72, %r13, 4;
	add.s64 	%rd73, %rd3, %rd72;
	ld.global.u32 	%r14, [%rd73];
	st.global.u32 	[%rd187+-24], %r14;
	// begin inline asm
	mov.u64 	%rd39, %clock64;
	// end inline asm
	sub.s64 	%rd74, %rd39, %rd38;
	st.global.u32 	[%rd186+-24], %rd74;
	// begin inline asm
	mov.u64 	%rd40, %clock64;
	// end inline asm
	mul.wide.u32 	%rd75, %r14, 4;
	add.s64 	%rd76, %rd3, %rd75;
	ld.global.u32 	%r15, [%rd76];
	st.global.u32 	[%rd187+-20], %r15;
	// begin inline asm
	mov.u64 	%rd41, %clock64;
	// end inline asm
	sub.s64 	%rd77, %rd41, %rd40;
	st.global.u32 	[%rd186+-20], %rd77;
	// begin inline asm
	mov.u64 	%rd42, %clock64;
	// end inline asm
	mul.wide.u32 	%rd78, %r15, 4;
	add.s64 	%rd79, %rd3, %rd78;
	ld.global.u32 	%r16, [%rd79];
	st.global.u32 	[%rd187+-16], %r16;
	// begin inline asm
	mov.u64 	%rd43, %clock64;
	// end inline asm
	sub.s64 	%rd80, %rd43, %rd42;
	st.global.u32 	[%rd186+-16], %rd80;
	// begin inline asm
	mov.u64 	%rd44, %clock64;
	// end inline asm
	mul.wide.u32 	%rd81, %r16, 4;
	add.s64 	%rd82, %rd3, %rd81;
	ld.global.u32 	%r17, [%rd82];
	st.global.u32 	[%rd187+-12], %r17;
	// begin inline asm
	mov.u64 	%rd45, %clock64;
	// end inline asm
	sub.s64 	%rd83, %rd45, %rd44;
	st.global.u32 	[%rd186+-12], %rd83;
	// begin inline asm
	mov.u64 	%rd46, %clock64;
	// end inline asm
	mul.wide.u32 	%rd84, %r17, 4;
	add.s64 	%rd85, %rd3, %rd84;
	ld.global.u32 	%r18, [%rd85];
	st.global.u32 	[%rd187+-8], %r18;
	// begin inline asm
	mov.u64 	%rd47, %clock64;
	// end inline asm
	sub.s64 	%rd86, %rd47, %rd46;
	st.global.u32 	[%rd186+-8], %rd86;
	// begin inline asm
	mov.u64 	%rd48, %clock64;
	// end inline asm
	mul.wide.u32 	%rd87, %r18, 4;
	add.s64 	%rd88, %rd3, %rd87;
	ld.global.u32 	%r19, [%rd88];
	st.global.u32 	[%rd187+-4], %r19;
	// begin inline asm
	mov.u64 	%rd49, %clock64;
	// end inline asm
	sub.s64 	%rd89, %rd49, %rd48;
	st.global.u32 	[%rd186+-4], %rd89;
	// begin inline asm
	mov.u64 	%rd50, %clock64;
	// end inline asm
	mul.wide.u32 	%rd90, %r19, 4;
	add.s64 	%rd91, %rd3, %rd90;
	ld.global.u32 	%r20, [%rd91];
	st.global.u32 	[%rd187], %r20;
	// begin inline asm
	mov.u64 	%rd51, %clock64;
	// end inline asm
	sub.s64 	%rd92, %rd51, %rd50;
	st.global.u32 	[%rd186], %rd92;
	// begin inline asm
	mov.u64 	%rd52, %clock64;
	// end inline asm
	mul.wide.u32 	%rd93, %r20, 4;
	add.s64 	%rd94, %rd3, %rd93;
	ld.global.u32 	%r21, [%rd94];
	st.global.u32 	[%rd187+4], %r21;
	// begin inline asm
	mov.u64 	%rd53, %clock64;
	// end inline asm
	sub.s64 	%rd95, %rd53, %rd52;
	st.global.u32 	[%rd186+4], %rd95;
	// begin inline asm
	mov.u64 	%rd54, %clock64;
	// end inline asm
	mul.wide.u32 	%rd96, %r21, 4;
	add.s64 	%rd97, %rd3, %rd96;
	ld.global.u32 	%r22, [%rd97];
	st.global.u32 	[%rd187+8], %r22;
	// begin inline asm
	mov.u64 	%rd55, %clock64;
	// end inline asm
	sub.s64 	%rd98, %rd55, %rd54;
	st.global.u32 	[%rd186+8], %rd98;
	// begin inline asm
	mov.u64 	%rd56, %clock64;
	// end inline asm
	mul.wide.u32 	%rd99, %r22, 4;
	add.s64 	%rd100, %rd3, %rd99;
	ld.global.u32 	%r23, [%rd100];
	st.global.u32 	[%rd187+12], %r23;
	// begin inline asm
	mov.u64 	%rd57, %clock64;
	// end inline asm
	sub.s64 	%rd101, %rd57, %rd56;
	st.global.u32 	[%rd186+12], %rd101;
	// begin inline asm
	mov.u64 	%rd58, %clock64;
	// end inline asm
	mul.wide.u32 	%rd102, %r23, 4;
	add.s64 	%rd103, %rd3, %rd102;
	ld.global.u32 	%r24, [%rd103];
	st.global.u32 	[%rd187+16], %r24;
	// begin inline asm
	mov.u64 	%rd59, %clock64;
	// end inline asm
	sub.s64 	%rd104, %rd59, %rd58;
	st.global.u32 	[%rd186+16], %rd104;
	// begin inline asm
	mov.u64 	%rd60, %clock64;
	// end inline asm
	mul.wide.u32 	%rd105, %r24, 4;
	add.s64 	%rd106, %rd3, %rd105;
	ld.global.u32 	%r25, [%rd106];
	st.global.u32 	[%rd187+20], %r25;
	// begin inline asm
	mov.u64 	%rd61, %clock64;
	// end inline asm
	sub.s64 	%rd107, %rd61, %rd60;
	st.global.u32 	[%rd186+20], %rd107;
	// begin inline asm
	mov.u64 	%rd62, %clock64;
	// end inline asm
	mul.wide.u32 	%rd108, %r25, 4;
	add.s64 	%rd109, %rd3, %rd108;
	ld.global.u32 	%r26, [%rd109];
	st.global.u32 	[%rd187+24], %r26;
	// begin inline asm
	mov.u64 	%rd63, %clock64;
	// end inline asm
	sub.s64 	%rd110, %rd63, %rd62;
	st.global.u32 	[%rd186+24], %rd110;
	// begin inline asm
	mov.u64 	%rd64, %clock64;
	// end inline asm
	mul.wide.u32 	%rd111, %r26, 4;
	add.s64 	%rd112, %rd3, %rd111;
	ld.global.u32 	%r38, [%rd112];
	st.global.u32 	[%rd187+28], %r38;
	// begin inline asm
	mov.u64 	%rd65, %clock64;
	// end inline asm
	sub.s64 	%rd113, %rd65, %rd64;
	st.global.u32 	[%rd186+28], %rd113;
	add.s64 	%rd188, %rd188, -16;
	add.s64 	%rd187, %rd187, 64;
	add.s64 	%rd186, %rd186, 64;
	setp.ne.s64 	%p3, %rd188, 0;
	@%p3 bra 	$L__BB0_3;
$L__BB0_4:
	setp.eq.s64 	%p4, %rd4, 0;
	@%p4 bra 	$L__BB0_13;
	and.b64  	%rd15, %rd29, 7;
	setp.lt.u64 	%p5, %rd4, 8;
	@%p5 bra 	$L__BB0_7;
	// begin inline asm
	mov.u64 	%rd114, %clock64;
	// end inline asm
	mul.wide.u32 	%rd130, %r38, 4;
	add.s64 	%rd131, %rd3, %rd130;
	ld.global.u32 	%r27, [%rd131];
	shl.b64 	%rd132, %rd190, 2;
	add.s64 	%rd133, %rd2, %rd132;
	st.global.u32 	[%rd133], %r27;
	// begin inline asm
	mov.u64 	%rd115, %clock64;
	// end inline asm
	sub.s64 	%rd134, %rd115, %rd114;
	add.s64 	%rd135, %rd1, %rd132;
	st.global.u32 	[%rd135], %rd134;
	// begin inline asm
	mov.u64 	%rd116, %clock64;
	// end inline asm
	mul.wide.u32 	%rd136, %r27, 4;
	add.s64 	%rd137, %rd3, %rd136;
	ld.global.u32 	%r28, [%rd137];
	st.global.u32 	[%rd133+4], %r28;
	// begin inline asm
	mov.u64 	%rd117, %clock64;
	// end inline asm
	sub.s64 	%rd138, %rd117, %rd116;
	st.global.u32 	[%rd135+4], %rd138;
	// begin inline asm
	mov.u64 	%rd118, %clock64;
	// end inline asm
	mul.wide.u32 	%rd139, %r28, 4;
	add.s64 	%rd140, %rd3, %rd139;
	ld.global.u32 	%r29, [%rd140];
	st.global.u32 	[%rd133+8], %r29;
	// begin inline asm
	mov.u64 	%rd119, %clock64;
	// end inline asm
	sub.s64 	%rd141, %rd119, %rd118;
	st.global.u32 	[%rd135+8], %rd141;
	// begin inline asm
	mov.u64 	%rd120, %clock64;
	// end inline asm
	mul.wide.u32 	%rd142, %r29, 4;
	add.s64 	%rd143, %rd3, %rd142;
	ld.global.u32 	%r30, [%rd143];
	st.global.u32 	[%rd133+12], %r30;
	// begin inline asm
	mov.u64 	%rd121, %clock64;
	// end inline asm
	sub.s64 	%rd144, %rd121, %rd120;
	st.global.u32 	[%rd135+12], %rd144;
	// begin inline asm
	mov.u64 	%rd122, %clock64;
	// end inline asm
	mul.wide.u32 	%rd145, %r30, 4;
	add.s64 	%rd146, %rd3, %rd145;
	ld.global.u32 	%r31, [%rd146];
	st.global.u32 	[%rd133+16], %r31;
	// begin inline asm
	mov.u64 	%rd123, %clock64;
	// end inline asm
	sub.s64 	%rd147, %rd123, %rd122;
	st.global.u32 	[%rd135+16], %rd147;
	// begin inline asm
	mov.u64 	%rd124, %clock64;
	// end inline asm
	mul.wide.u32 	%rd148, %r31, 4;
	add.s64 	%rd149, %rd3, %rd148;
	ld.global.u32 	%r32, [%rd149];
	st.global.u32 	[%rd133+20], %r32;
	// begin inline asm
	mov.u64 	%rd125, %clock64;
	// end inline asm
	sub.s64 	%rd150, %rd125, %rd124;
	st.global.u32 	[%rd135+20], %rd150;
	// begin inline asm
	mov.u64 	%rd126, %clock64;
	// end inline asm
	mul.wide.u32 	%rd151, %r32, 4;
	add.s64 	%rd152, %rd3, %rd151;
	ld.global.u32 	%r33, [%rd152];
	st.global.u32 	[%rd133+24], %r33;
	// begin inline asm
	mov.u64 	%rd127, %clock64;
	// end inline asm
	sub.s64 	%rd153, %rd127, %rd126;
	st.global.u32 	[%rd135+24], %rd153;
	// begin inline asm
	mov.u64 	%rd128, %clock64;
	// end inline asm
	mul.wide.u32 	%rd154, %r33, 4;
	add.s64 	%rd155, %rd3, %rd154;
	ld.global.u32 	%r38, [%rd155];
	st.global.u32 	[%rd133+28], %r38;
	// begin inline asm
	mov.u64 	%rd129, %clock64;
	// end inline asm
	sub.s64 	%rd156, %rd129, %rd128;
	st.global.u32 	[%rd135+28], %rd156;
	add.s64 	%rd190, %rd190, 8;
$L__BB0_7:
	setp.eq.s64 	%p6, %rd15, 0;
	@%p6 bra 	$L__BB0_13;
	and.b64  	%rd192, %rd29, 3;
	setp.lt.u64 	%p7, %rd15, 4;
	@%p7 bra 	$L__BB0_10;
	// begin inline asm
	mov.u64 	%rd157, %clock64;
	// end inline asm
	mul.wide.u32 	%rd165, %r38, 4;
	add.s64 	%rd166, %rd3, %rd165;
	ld.global.u32 	%r34, [%rd166];
	shl.b64 	%rd167, %rd190, 2;
	add.s64 	%rd168, %rd2, %rd167;
	st.global.u32 	[%rd168], %r34;
	// begin inline asm
	mov.u64 	%rd158, %clock64;
	// end inline asm
	sub.s64 	%rd169, %rd158, %rd157;
	add.s64 	%rd170, %rd1, %rd167;
	st.global.u32 	[%rd170], %rd169;
	// begin inline asm
	mov.u64 	%rd159, %clock64;
	// end inline asm
	mul.wide.u32 	%rd171, %r34, 4;
	add.s64 	%rd172, %rd3, %rd171;
	ld.global.u32 	%r35, [%rd172];
	st.global.u32 	[%rd168+4], %r35;
	// begin inline asm
	mov.u64 	%rd160, %clock64;
	// end inline asm
	sub.s64 	%rd173, %rd160, %rd159;
	st.global.u32 	[%rd170+4], %rd173;
	// begin inline asm
	mov.u64 	%rd161, %clock64;
	// end inline asm
	mul.wide.u32 	%rd174, %r35, 4;
	add.s64 	%rd175, %rd3, %rd174;
	ld.global.u32 	%r36, [%rd175];
	st.global.u32 	[%rd168+8], %r36;
	// begin inline asm
	mov.u64 	%rd162, %clock64;
	// end inline asm
	sub.s64 	%rd176, %rd162, %rd161;
	st.global.u32 	[%rd170+8], %rd176;
	// begin inline asm
	mov.u64 	%rd163, %clock64;
	// end inline asm
	mul.wide.u32 	%rd177, %r36, 4;
	add.s64 	%rd178, %rd3, %rd177;
	ld.global.u32 	%r38, [%rd178];
	st.global.u32 	[%rd168+12], %r38;
	// begin inline asm
	mov.u64 	%rd164, %clock64;
	// end inline asm
	sub.s64 	%rd179, %rd164, %rd163;
	st.global.u32 	[%rd170+12], %rd179;
	add.s64 	%rd190, %rd190, 4;
$L__BB0_10:
	setp.eq.s64 	%p8, %rd192, 0;
	@%p8 bra 	$L__BB0_13;
	shl.b64 	%rd180, %rd190, 2;
	add.s64 	%rd194, %rd1, %rd180;
	add.s64 	%rd193, %rd2, %rd180;
$L__BB0_12:
	.pragma "nounroll";
	// begin inline asm
	mov.u64 	%rd181, %clock64;
	// end inline asm
	mul.wide.u32 	%rd183, %r38, 4;
	add.s64 	%rd184, %rd3, %rd183;
	ld.global.u32 	%r38, [%rd184];
	st.global.u32 	[%rd193], %r38;
	// begin inline asm
	mov.u64 	%rd182, %clock64;
	// end inline asm
	sub.s64 	%rd185, %rd182, %rd181;
	st.global.u32 	[%rd194], %rd185;
	add.s64 	%rd194, %rd194, 4;
	add.s64 	%rd193, %rd193, 4;
	add.s64 	%rd192, %rd192, -1;
	setp.ne.s64 	%p9, %rd192, 0;
	@%p9 bra 	$L__BB0_12;
$L__BB0_13:
	ret;

}


// ===== COMPILED SASS (sm_100) =====

	.target	sm_100

	.elftype	@"ET_EXEC"


//--------------------- .note.nv.tkinfo           --------------------------
	.section	.note.nv.tkinfo,"",@"SHT_NOTE"
	.sectionflags	@"SHF_NOTE_NV_TKINFO"
	.tkinfo
        /*0018*/ 	.word	0x00000002
        /*0030*/ 	.string	""
        /*0030*/ 	.string	"ptxas"
        /*0030*/ 	.string	"Cuda compilation tools, release 13.0, V13.0.88"
        /*0030*/ 	.string	"Build cuda_13.0.r13.0/compiler.36424714_0"
        /*0030*/ 	.string	"-arch sm_100 -m 64 "



//--------------------- .note.nv.cuinfo           --------------------------
	.section	.note.nv.cuinfo,"",@"SHT_NOTE"
	.sectionflags	@"SHF_NOTE_NV_CUINFO"
        /*0018*/ 	.short	0x0002
        /*001a*/ 	.short	0x0064
        /*001c*/ 	.short	0x0082
	.zero		2


//--------------------- .nv.info                  --------------------------
	.section	.nv.info,"",@"SHT_CUDA_INFO"
	.align	4


	//----- nvinfo : EIATTR_REGCOUNT
	.align		4
        /*0000*/ 	.byte	0x04, 0x2f
        /*0002*/ 	.short	(.L_1 - .L_0)
	.align		4
.L_0:
        /*0004*/ 	.word	index@(_Z18pointerChaseKernelPjS_S_m)
        /*0008*/ 	.word	0x00000010


	//----- nvinfo : EIATTR_FRAME_SIZE
	.align		4
.L_1:
        /*000c*/ 	.byte	0x04, 0x11
        /*000e*/ 	.short	(.L_3 - .L_2)
	.align		4
.L_2:
        /*0010*/ 	.word	index@(_Z18pointerChaseKernelPjS_S_m)
        /*0014*/ 	.word	0x00000000


	//----- nvinfo : EIATTR_MIN_STACK_SIZE
	.align		4
.L_3:
        /*0018*/ 	.byte	0x04, 0x12
        /*001a*/ 	.short	(.L_5 - .L_4)
	.align		4
.L_4:
        /*001c*/ 	.word	index@(_Z18pointerChaseKernelPjS_S_m)
        /*0020*/ 	.word	0x00000000
.L_5:


//--------------------- .nv.compat                --------------------------
	.section	.nv.compat,"",@"SHT_CUDA_COMPAT_INFO"
	.align	4
        /*0000*/ 	.byte	0x02, 0x09, 0x00, 0x00, 0x02, 0x02, 0x01, 0x00, 0x02, 0x05, 0x05, 0x00, 0x03, 0x07, 0x01, 0x01
        /*0010*/ 	.byte	0x02, 0x03, 0x00, 0x00, 0x02, 0x06, 0x01, 0x00, 0x04, 0x0b, 0x08, 0x00, 0x09, 0x00, 0x00, 0x00
        /*0020*/ 	.byte	0x00, 0x00, 0x00, 0x00


//--------------------- .nv.info._Z18pointerChaseKernelPjS_S_m --------------------------
	.section	.nv.info._Z18pointerChaseKernelPjS_S_m,"",@"SHT_CUDA_INFO"
	.sectionflags	@""
	.align	4


	//----- nvinfo : EIATTR_CUDA_API_VERSION
	.align		4
        /*0000*/ 	.byte	0x04, 0x37
        /*0002*/ 	.short	(.L_7 - .L_6)
.L_6:
        /*0004*/ 	.word	0x00000082


	//----- nvinfo : EIATTR_KPARAM_INFO
	.align		4
.L_7:
        /*0008*/ 	.byte	0x04, 0x17
        /*000a*/ 	.short	(.L_9 - .L_8)
.L_8:
        /*000c*/ 	.word	0x00000000
        /*0010*/ 	.short	0x0003
        /*0012*/ 	.short	0x0018
        /*0014*/ 	.byte	0x00, 0xf0, 0x21, 0x00


	//----- nvinfo : EIATTR_KPARAM_INFO
	.align		4
.L_9:
        /*0018*/ 	.byte	0x04, 0x17
        /*001a*/ 	.short	(.L_11 - .L_10)
.L_10:
        /*001c*/ 	.word	0x00000000
        /*0020*/ 	.short	0x0002
        /*0022*/ 	.short	0x0010
        /*0024*/ 	.byte	0x00, 0xf5, 0x21, 0x00


	//----- nvinfo : EIATTR_KPARAM_INFO
	.align		4
.L_11:
        /*0028*/ 	.byte	0x04, 0x17
        /*002a*/ 	.short	(.L_13 - .L_12)
.L_12:
        /*002c*/ 	.word	0x00000000
        /*0030*/ 	.short	0x0001
        /*0032*/ 	.short	0x0008
        /*0034*/ 	.byte	0x00, 0xf5, 0x21, 0x00


	//----- nvinfo : EIATTR_KPARAM_INFO
	.align		4
.L_13:
        /*0038*/ 	.byte	0x04, 0x17
        /*003a*/ 	.short	(.L_15 - .L_14)
.L_14:
        /*003c*/ 	.word	0x00000000
        /*0040*/ 	.short	0x0000
        /*0042*/ 	.short	0x0000
        /*0044*/ 	.byte	0x00, 0xf5, 0x21, 0x00


	//----- nvinfo : EIATTR_SPARSE_MMA_MASK
	.align		4
.L_15:
        /*0048*/ 	.byte	0x03, 0x50
        /*004a*/ 	.short	0x0000


	//----- nvinfo : EIATTR_MAXREG_COUNT
	.align		4
        /*004c*/ 	.byte	0x03, 0x1b
        /*004e*/ 	.short	0x00ff


	//----- nvinfo : EIATTR_MERCURY_ISA_VERSION
	.align		4
        /*0050*/ 	.byte	0x03, 0x5f
        /*0052*/ 	.short	0x0101


	//----- nvinfo : EIATTR_VRC_CTA_INIT_COUNT
	.align		4
        /*0054*/ 	.byte	0x02, 0x4a
	.zero		1
	.zero		1


	//----- nvinfo : EIATTR_EXIT_INSTR_OFFSETS
	.align		4
        /*0058*/ 	.byte	0x04, 0x1c
        /*005a*/ 	.short	(.L_17 - .L_16)


	//   ....[0]....
.L_16:
        /*005c*/ 	.word	0x00000040


	//   ....[1]....
        /*0060*/ 	.word	0x00000aa0


	//   ....[2]....
        /*0064*/ 	.word	0x00001000


	//   ....[3]....
        /*0068*/ 	.word	0x00001370


	//   ....[4]....
        /*006c*/ 	.word	0x00001560


	//----- nvinfo : EIATTR_CBANK_PARAM_SIZE
	.align		4
.L_17:
        /*0070*/ 	.byte	0x03, 0x19
        /*0072*/ 	.short	0x0020


	//----- nvinfo : EIATTR_PARAM_CBANK
	.align		4
        /*0074*/ 	.byte	0x04, 0x0a
        /*0076*/ 	.short	(.L_19 - .L_18)
	.align		4
.L_18:
        /*0078*/ 	.word	index@(.nv.constant0._Z18pointerChaseKernelPjS_S_m)
        /*007c*/ 	.short	0x0380
        /*007e*/ 	.short	0x0020


	//----- nvinfo : EIATTR_SW_WAR
	.align		4
.L_19:
        /*0080*/ 	.byte	0x04, 0x36
        /*0082*/ 	.short	(.L_21 - .L_20)
.L_20:
        /*0084*/ 	.word	0x00000008
.L_21:


//--------------------- .nv.callgraph             --------------------------
	.section	.nv.callgraph,"",@"SHT_CUDA_CALLGRAPH"
	.align	4
	.sectionentsize	8
	.align		4
        /*0000*/ 	.word	0x00000000
	.align		4
        /*0004*/ 	.word	0xffffffff
	.align		4
        /*0008*/ 	.word	0x00000000
	.align		4
        /*000c*/ 	.word	0xfffffffe
	.align		4
        /*0010*/ 	.word	0x00000000
	.align		4
        /*0014*/ 	.word	0xfffffffd
	.align		4
        /*0018*/ 	.word	0x00000000
	.align		4
        /*001c*/ 	.word	0xfffffffc


//--------------------- .text._Z18pointerChaseKernelPjS_S_m --------------------------
	.section	.text._Z18pointerChaseKernelPjS_S_m,"ax",@progbits
	.align	128
        .global         _Z18pointerChaseKernelPjS_S_m
        .type           _Z18pointerChaseKernelPjS_S_m,@function
        .size           _Z18pointerChaseKernelPjS_S_m,(.L_x_6 - _Z18pointerChaseKernelPjS_S_m)
        .other          _Z18pointerChaseKernelPjS_S_m,@"STO_CUDA_ENTRY STV_DEFAULT"
_Z18pointerChaseKernelPjS_S_m:
.text._Z18pointerChaseKernelPjS_S_m:
[----:B------:R-:W-:Y:S01]  /*0000*/  LDC R1, c[0x0][0x37c] ;  /* 0x0000df00ff017b82 */ /* 0x000fe20000000800 */
[----:B------:R-:W0:Y:S02]  /*0010*/  LDCU.64 UR4, c[0x0][0x398] ;  /* 0x00007300ff0477ac */ /* 0x000e240008000a00 */
[----:B0-----:R-:W-:-:S04]  /*0020*/  ISETP.NE.U32.AND P0, PT, RZ, UR4, PT ;  /* 0x00000004ff007c0c */ /* 0x001fc8000bf05070 */
[----:B------:R-:W-:-:S13]  /*0030*/  ISETP.NE.AND.EX P0, PT, RZ, UR5, PT, P0 ;  /* 0x00000005ff007c0c */ /* 0x000fda000bf05300 */
[----:B------:R-:W-:Y:S05]  /*0040*/  @!P0 EXIT ;  /* 0x000000000000894d */ /* 0x000fea0003800000 */
[----:B------:R-:W-:Y:S01]  /*0050*/  UISETP.GE.U32.AND UP0, UPT, UR4, 0x10, UPT ;  /* 0x000000100400788c */ /* 0x000fe2000bf06070 */
[----:B------:R-:W-:Y:S01]  /*0060*/  IMAD.MOV.U32 R9, RZ, RZ, RZ ;  /* 0x000000ffff097224 */ /* 0x000fe200078e00ff */
[----:B------:R-:W0:Y:S02]  /*0070*/  LDCU.64 UR14, c[0x0][0x358] ;  /* 0x00006b00ff0e77ac */ /* 0x000e240008000a00 */
[----:B------:R-:W-:Y:S02]  /*0080*/  UISETP.GE.U32.AND.EX UP0, UPT, UR5, URZ, UPT, UP0 ;  /* 0x000000ff0500728c */ /* 0x000fe4000bf06100 */
[----:B------:R-:W-:Y:S01]  /*0090*/  ULOP3.LUT UR16, UR4, 0xf, URZ, 0xc0, !UPT ;  /* 0x0000000f04107892 */ /* 0x000fe2000f8ec0ff */
[----:B------:R-:W-:Y:S01]  /*00a0*/  UMOV UR5, URZ ;  /* 0x000000ff00057c82 */ /* 0x000fe20008000000 */
[----:B------:R-:W-:-:S05]  /*00b0*/  UMOV UR6, URZ ;  /* 0x000000ff00067c82 */ /* 0x000fca0008000000 */
[----:B------:R-:W-:Y:S05]  /*00c0*/  BRA.U !UP0, `(.L_x_0) ;  /* 0x00000009086c7547 */ /* 0x000fea000b800000 */
[----:B------:R-:W1:Y:S01]  /*00d0*/  LDCU.64 UR10, c[0x0][0x388] ;  /* 0x00007100ff0a77ac */ /* 0x000e620008000a00 */
[----:B------:R-:W2:Y:S01]  /*00e0*/  LDC.64 R2, c[0x0][0x380] ;  /* 0x0000e000ff027b82 */ /* 0x000ea20000000a00 */
[----:B------:R-:W-:Y:S01]  /*00f0*/  IMAD.MOV.U32 R9, RZ, RZ, RZ ;  /* 0x000000ffff097224 */ /* 0x000fe200078e00ff */
[----:B------:R-:W3:Y:S01]  /*0100*/  LDCU.64 UR12, c[0x0][0x390] ;  /* 0x00007200ff0c77ac */ /* 0x000ee20008000a00 */
[----:B------:R-:W4:Y:S01]  /*0110*/  LDCU UR6, c[0x0][0x39c] ;  /* 0x00007380ff0677ac */ /* 0x000f220008000800 */
[----:B------:R-:W-:Y:S02]  /*0120*/  ULOP3.LUT UR5, UR4, 0xfffffff0, URZ, 0xc0, !UPT ;  /* 0xfffffff004057892 */ /* 0x000fe4000f8ec0ff */
[----:B-1----:R-:W-:Y:S02]  /*0130*/  UIADD3 UR9, UP0, UPT, UR10, 0x20, URZ ;  /* 0x000000200a097890 */ /* 0x002fe4000ff1e0ff */
[----:B---3--:R-:W-:Y:S02]  /*0140*/  UIADD3 UR7, UP1, UPT, UR12, 0x20, URZ ;  /* 0x000000200c077890 */ /* 0x008fe4000ff3e0ff */
[----:B------:R-:W-:-:S02]  /*0150*/  UIADD3.X UR10, UPT, UPT, URZ, UR11, URZ, UP0, !UPT ;  /* 0x0000000bff0a7290 */ /* 0x000fc400087fe4ff */
[----:B------:R-:W-:Y:S01]  /*0160*/  MOV R4, UR9 ;  /* 0x0000000900047c02 */ /* 0x000fe20008000f00 */
[----:B------:R-:W-:Y:S01]  /*0170*/  UIADD3.X UR8, UPT, UPT, URZ, UR13, URZ, UP1, !UPT ;  /* 0x0000000dff087290 */ /* 0x000fe20008ffe4ff */
[----:B------:R-:W-:Y:S01]  /*0180*/  IMAD.U32 R0, RZ, RZ, UR7 ;  /* 0x00000007ff007e24 */ /* 0x000fe2000f8e00ff */
[----:B------:R-:W-:Y:S01]  /*0190*/  UMOV UR7, UR5 ;  /* 0x0000000500077c82 */ /* 0x000fe20008000000 */
[----:B------:R-:W-:-:S03]  /*01a0*/  IMAD.U32 R5, RZ, RZ, UR10 ;  /* 0x0000000aff057e24 */ /* 0x000fc6000f8e00ff */
[----:B------:R-:W-:Y:S01]  /*01b0*/  MOV R13, UR8 ;  /* 0x00000008000d7c02 */ /* 0x000fe20008000f00 */
[----:B----4-:R-:W-:-:S06]  /*01c0*/  UMOV UR8, UR6 ;  /* 0x0000000600087c82 */ /* 0x010fcc0008000000 */
.L_x_1:
[----:B------:R-:W-:Y:S02]  /*01d0*/  IMAD.MOV.U32 R6, RZ, RZ, R0 ;  /* 0x000000ffff067224 */ /* 0x000fe400078e0000 */
[----:B------:R-:W-:Y:S01]  /*01e0*/  IMAD.MOV.U32 R7, RZ, RZ, R13 ;  /* 0x000000ffff077224 */ /* 0x000fe200078e000d */
[----:B------:R-:W1:Y:S01]  /*01f0*/  S2UR UR9, SR_CLOCKLO ;  /* 0x00000000000979c3 */ /* 0x000e620000005000 */
[----:B------:R-:W-:Y:S01]  /*0200*/  NOP ;  /* 0x0000000000007918 */ /* 0x000fe20000000000 */
[----:B--2---:R-:W-:-:S06]  /*0210*/  IMAD.WIDE.U32 R8, R9, 0x4, R2 ;  /* 0x0000000409087825 */ /* 0x004fcc00078e0002 */
[----:B0-----:R-:W2:Y:S04]  /*0220*/  LDG.E R9, desc[UR14][R8.64] ;  /* 0x0000000e08097981 */ /* 0x001ea8000c1e1900 */
[----:B--2---:R0:W-:Y:S01]  /*0230*/  STG.E desc[UR14][R4.64+-0x20], R9 ;  /* 0xffffe00904007986 */ /* 0x0041e2000c10190e */
[----:B------:R-:W-:-:S04]  /*0240*/  CS2R.32 R0, SR_CLOCKLO ;  /* 0x0000000000007805 */ /* 0x000fc80000005000 */
[----:B-1----:R-:W-:-:S05]  /*0250*/  IADD3 R11, PT, PT, R0, -UR9, RZ ;  /* 0x80000009000b7c10 */ /* 0x002fca000fffe0ff */
[----:B------:R1:W-:Y:S01]  /*0260*/  STG.E desc[UR14][R6.64+-0x20], R11 ;  /* 0xffffe00b06007986 */ /* 0x0003e2000c10190e */
[----:B------:R-:W1:Y:S01]  /*0270*/  S2UR UR9, SR_CLOCKLO ;  /* 0x00000000000979c3 */ /* 0x000e620000005000 */
[----:B------:R-:W-:Y:S01]  /*0280*/  NOP ;  /* 0x0000000000007918 */ /* 0x000fe20000000000 */
[----:B0-----:R-:W-:-:S06]  /*0290*/  IMAD.WIDE.U32 R8, R9, 0x4, R2 ;  /* 0x0000000409087825 */ /* 0x001fcc00078e0002 */
[----:B------:R-:W2:Y:S04]  /*02a0*/  LDG.E R9, desc[UR14][R8.64] ;  /* 0x0000000e08097981 */ /* 0x000ea8000c1e1900 */
[----:B--2---:R0:W-:Y:S01]  /*02b0*/  STG.E desc[UR14][R4.64+-0x1c], R9 ;  /* 0xffffe40904007986 */ /* 0x0041e2000c10190e */
[----:B------:R-:W-:-:S05]  /*02c0*/  CS2R.32 R0, SR_CLOCKLO ;  /* 0x0000000000007805 */ /* 0x000fca0000005000 */
[----:B-1----:R-:W-:-:S05]  /*02d0*/  VIADD R11, R0, -UR9 ;  /* 0x80000009000b7c36 */ /* 0x002fca0008000000 */
        /* <DEDUP_REMOVED lines=111> */
[----:B-1----:R-:W-:Y:S01]  /*09d0*/  VIADD R11, R0, -UR9 ;  /* 0x80000009000b7c36 */ /* 0x002fe20008000000 */
[----:B------:R-:W-:Y:S01]  /*09e0*/  UIADD3 UR7, UP0, UPT, UR7, -0x10, URZ ;  /* 0xfffffff007077890 */ /* 0x000fe2000ff1e0ff */
[----:B------:R-:W-:Y:S02]  /*09f0*/  IADD3 R0, P1, PT, R6, 0x40, RZ ;  /* 0x0000004006007810 */ /* 0x000fe40007f3e0ff */
[----:B0-----:R-:W-:Y:S01]  /*0a00*/  IADD3 R4, P0, PT, R4, 0x40, RZ ;  /* 0x0000004004047810 */ /* 0x001fe20007f1e0ff */
[----:B------:R1:W-:Y:S01]  /*0a10*/  STG.E desc[UR14][R6.64+0x1c], R11 ;  /* 0x00001c0b06007986 */ /* 0x0003e2000c10190e */
[----:B------:R-:W-:Y:S01]  /*0a20*/  UIADD3.X UR8, UPT, UPT, UR8, -0x1, URZ, UP0, !UPT ;  /* 0xffffffff08087890 */ /* 0x000fe200087fe4ff */
[----:B------:R-:W-:Y:S01]  /*0a30*/  IMAD.X R13, RZ, RZ, R7, P1 ;  /* 0x000000ffff0d7224 */ /* 0x000fe200008e0607 */
[----:B------:R-:W-:Y:S01]  /*0a40*/  UISETP.NE.U32.AND UP0, UPT, UR7, URZ, UPT ;  /* 0x000000ff0700728c */ /* 0x000fe2000bf05070 */
[----:B------:R-:W-:-:S03]  /*0a50*/  IADD3.X R5, PT, PT, RZ, R5, RZ, P0, !PT ;  /* 0x00000005ff057210 */ /* 0x000fc600007fe4ff */
[----:B------:R-:W-:-:S09]  /*0a60*/  UISETP.NE.AND.EX UP0, UPT, UR8, URZ, UPT, UP0 ;  /* 0x000000ff0800728c */ /* 0x000fd2000bf05300 */
[----:B-1----:R-:W-:Y:S05]  /*0a70*/  BRA.U UP0, `(.L_x_1) ;  /* 0xfffffff500d47547 */ /* 0x002fea000b83ffff */
.L_x_0:
[----:B------:R-:W-:-:S04]  /*0a80*/  ISETP.NE.U32.AND P0, PT, RZ, UR16, PT ;  /* 0x00000010ff007c0c */ /* 0x000fc8000bf05070 */
[----:B------:R-:W-:-:S13]  /*0a90*/  ISETP.NE.AND.EX P0, PT, RZ, RZ, PT, P0 ;  /* 0x000000ffff00720c */ /* 0x000fda0003f05300 */
[----:B0-----:R-:W-:Y:S05]  /*0aa0*/  @!P0 EXIT ;  /* 0x000000000000894d */ /* 0x001fea0003800000 */
[----:B------:R-:W-:Y:S02]  /*0ab0*/  UISETP.GE.U32.AND UP0, UPT, UR16, 0x8, UPT ;  /* 0x000000081000788c */ /* 0x000fe4000bf06070 */
[----:B------:R-:W-:Y:S02]  /*0ac0*/  ULOP3.LUT UR13, UR4, 0x7, URZ, 0xc0, !UPT ;  /* 0x00000007040d7892 */ /* 0x000fe4000f8ec0ff */
[----:B------:R-:W-:-:S09]  /*0ad0*/  UISETP.GE.U32.AND.EX UP0, UPT, URZ, URZ, UPT, UP0 ;  /* 0x000000ffff00728c */ /* 0x000fd2000bf06100 */
[----:B------:R-:W-:Y:S05]  /*0ae0*/  BRA.U !UP0, `(.L_x_2) ;  /* 0x00000005083c7547 */ /* 0x000fea000b800000 */
[----:B------:R-:W0:Y:S01]  /*0af0*/  S2UR UR12, SR_CLOCKLO ;  /* 0x00000000000c79c3 */ /* 0x000e220000005000 */
[----:B------:R-:W-:-:S07]  /*0b00*/  NOP ;  /* 0x0000000000007918 */ /* 0x000fce0000000000 */
[----:B------:R-:W1:Y:S01]  /*0b10*/  LDC.64 R6, c[0x0][0x380] ;  /* 0x0000e000ff067b82 */ /* 0x000e620000000a00 */
[----:B------:R-:W2:Y:S01]  /*0b20*/  LDCU.64 UR10, c[0x0][0x388] ;  /* 0x00007100ff0a77ac */ /* 0x000ea20008000a00 */
[----:B-1----:R-:W-:-:S05]  /*0b30*/  IMAD.WIDE.U32 R2, R9, 0x4, R6 ;  /* 0x0000000409027825 */ /* 0x002fca00078e0006 */
[----:B------:R-:W3:Y:S01]  /*0b40*/  LDG.E R9, desc[UR14][R2.64] ;  /* 0x0000000e02097981 */ /* 0x000ee2000c1e1900 */
[----:B------:R-:W-:Y:S02]  /*0b50*/  USHF.L.U32 UR7, UR5, 0x2, URZ ;  /* 0x0000000205077899 */ /* 0x000fe400080006ff */
[----:B------:R-:W-:Y:S02]  /*0b60*/  USHF.L.U64.HI UR8, UR5, 0x2, UR6 ;  /* 0x0000000205087899 */ /* 0x000fe40008010206 */
[----:B--2---:R-:W-:-:S04]  /*0b70*/  UIADD3 UR9, UP0, UPT, UR7, UR10, URZ ;  /* 0x0000000a07097290 */ /* 0x004fc8000ff1e0ff */
[----:B------:R-:W-:Y:S02]  /*0b80*/  UIADD3.X UR10, UPT, UPT, UR8, UR11, URZ, UP0, !UPT ;  /* 0x0000000b080a7290 */ /* 0x000fe400087fe4ff */
[----:B------:R-:W-:-:S04]  /*0b90*/  MOV R4, UR9 ;  /* 0x0000000900047c02 */ /* 0x000fc80008000f00 */
[----:B------:R-:W-:-:S05]  /*0ba0*/  IMAD.U32 R5, RZ, RZ, UR10 ;  /* 0x0000000aff057e24 */ /* 0x000fca000f8e00ff */
[----:B---3--:R1:W-:Y:S01]  /*0bb0*/  STG.E desc[UR14][R4.64], R9 ;  /* 0x0000000904007986 */ /* 0x0083e2000c10190e */
[----:B------:R-:W-:Y:S01]  /*0bc0*/  CS2R.32 R0, SR_CLOCKLO ;  /* 0x0000000000007805 */ /* 0x000fe20000005000 */
[----:B------:R-:W2:Y:S03]  /*0bd0*/  LDCU.64 UR10, c[0x0][0x390] ;  /* 0x00007200ff0a77ac */ /* 0x000ea60008000a00 */
[----:B0-----:R-:W-:Y:S01]  /*0be0*/  IADD3 R11, PT, PT, R0, -UR12, RZ ;  /* 0x8000000c000b7c10 */ /* 0x001fe2000fffe0ff */
[----:B--2---:R-:W-:-:S04]  /*0bf0*/  UIADD3 UR7, UP0, UPT, UR7, UR10, URZ ;  /* 0x0000000a07077290 */ /* 0x004fc8000ff1e0ff */
[----:B------:R-:W-:Y:S02]  /*0c00*/  UIADD3.X UR8, UPT, UPT, UR8, UR11, URZ, UP0, !UPT ;  /* 0x0000000b08087290 */ /* 0x000fe400087fe4ff */
[----:B------:R-:W-:-:S04]  /*0c10*/  MOV R2, UR7 ;  /* 0x0000000700027c02 */ /* 0x000fc80008000f00 */
[----:B------:R-:W-:-:S05]  /*0c20*/  IMAD.U32 R3, RZ, RZ, UR8 ;  /* 0x00000008ff037e24 */ /* 0x000fca000f8e00ff */
[----:B------:R0:W-:Y:S01]  /*0c30*/  STG.E desc[UR14][R2.64], R11 ;  /* 0x0000000b02007986 */ /* 0x0001e2000c10190e */
[----:B------:R-:W0:Y:S01]  /*0c40*/  S2UR UR7, SR_CLOCKLO ;  /* 0x00000000000779c3 */ /* 0x000e220000005000 */
[----:B------:R-:W-:Y:S01]  /*0c50*/  NOP ;  /* 0x0000000000007918 */ /* 0x000fe20000000000 */
[----:B-1----:R-:W-:-:S06]  /*0c60*/  IMAD.WIDE.U32 R8, R9, 0x4, R6 ;  /* 0x0000000409087825 */ /* 0x002fcc00078e0006 */
[----:B------:R-:W2:Y:S04]  /*0c70*/  LDG.E R9, desc[UR14][R8.64] ;  /* 0x0000000e08097981 */ /* 0x000ea8000c1e1900 */
[----:B--2---:R1:W-:Y:S01]  /*0c80*/  STG.E desc[UR14][R4.64+0x4], R9 ;  /* 0x0000040904007986 */ /* 0x0043e2000c10190e */
[----:B------:R-:W-:-:S05]  /*0c90*/  CS2R.32 R0, SR_CLOCKLO ;  /* 0x0000000000007805 */ /* 0x000fca0000005000 */
[----:B0-----:R-:W-:-:S05]  /*0ca0*/  VIADD R11, R0, -UR7 ;  /* 0x80000007000b7c36 */ /* 0x001fca0008000000 */
[----:B------:R0:W-:Y:S01]  /*0cb0*/  STG.E desc[UR14][R2.64+0x4], R11 ;  /* 0x0000040b02007986 */ /* 0x0001e2000c10190e */
[----:B------:R-:W0:Y:S01]  /*0cc0*/  S2UR UR7, SR_CLOCKLO ;  /* 0x00000000000779c3 */ /* 0x000e220000005000 */
[----:B------:R-:W-:Y:S01]  /*0cd0*/  NOP ;  /* 0x0000000000007918 */ /* 0x000fe20000000000 */
[----:B-1----:R-:W-:-:S06]  /*0ce0*/  IMAD.WIDE.U32 R8, R9, 0x4, R6 ;  /* 0x0000000409087825 */ /* 0x002fcc00078e0006 */
[----:B------:R-:W2:Y:S04]  /*0cf0*/  LDG.E R9, desc[UR14][R8.64] ;  /* 0x0000000e08097981 */ /* 0x000ea8000c1e1900 */
[----:B--2---:R1:W-:Y:S01]  /*0d00*/  STG.E desc[UR14][R4.64+0x8], R9 ;  /* 0x0000080904007986 */ /* 0x0043e2000c10190e */
[----:B------:R-:W-:-:S04]  /*0d10*/  CS2R.32 R0, SR_CLOCKLO ;  /* 0x0000000000007805 */ /* 0x000fc80000005000 */
[----:B0-----:R-:W-:-:S05]  /*0d20*/  IADD3 R11, PT, PT, R0, -UR7, RZ ;  /* 0x80000007000b7c10 */ /* 0x001fca000fffe0ff */
        /* <DEDUP_REMOVED lines=32> */
[----:B------:R-:W-:Y:S01]  /*0f30*/  STG.E desc[UR14][R2.64+0x18], R11 ;  /* 0x0000180b02007986 */ /* 0x000fe2000c10190e */
[----:B------:R-:W0:Y:S01]  /*0f40*/  S2UR UR7, SR_CLOCKLO ;  /* 0x00000000000779c3 */ /* 0x000e220000005000 */
[----:B------:R-:W-:Y:S01]  /*0f50*/  NOP ;  /* 0x0000000000007918 */ /* 0x000fe20000000000 */
[----:B------:R-:W-:-:S05]  /*0f60*/  IMAD.WIDE.U32 R6, R9, 0x4, R6 ;  /* 0x0000000409067825 */ /* 0x000fca00078e0006 */
[----:B-1----:R-:W2:Y:S04]  /*0f70*/  LDG.E R9, desc[UR14][R6.64] ;  /* 0x0000000e06097981 */ /* 0x002ea8000c1e1900 */
[----:B--2---:R0:W-:Y:S01]  /*0f80*/  STG.E desc[UR14][R4.64+0x1c], R9 ;  /* 0x00001c0904007986 */ /* 0x0041e2000c10190e */
[----:B------:R-:W-:-:S05]  /*0f90*/  CS2R.32 R0, SR_CLOCKLO ;  /* 0x0000000000007805 */ /* 0x000fca0000005000 */
[----:B0-----:R-:W-:Y:S01]  /*0fa0*/  VIADD R5, R0, -UR7 ;  /* 0x8000000700057c36 */ /* 0x001fe20008000000 */
[----:B------:R-:W-:-:S04]  /*0fb0*/  UIADD3 UR5, UP0, UPT, UR5, 0x8, URZ ;  /* 0x0000000805057890 */ /* 0x000fc8000ff1e0ff */
[----:B------:R0:W-:Y:S01]  /*0fc0*/  STG.E desc[UR14][R2.64+0x1c], R5 ;  /* 0x00001c0502007986 */ /* 0x0001e2000c10190e */
[----:B------:R-:W-:-:S12]  /*0fd0*/  UIADD3.X UR6, UPT, UPT, URZ, UR6, URZ, UP0, !UPT ;  /* 0x00000006ff067290 */ /* 0x000fd800087fe4ff */
.L_x_2:
[----:B------:R-:W-:-:S04]  /*0fe0*/  ISETP.NE.U32.AND P0, PT, RZ, UR13, PT ;  /* 0x0000000dff007c0c */ /* 0x000fc8000bf05070 */
[----:B------:R-:W-:-:S13]  /*0ff0*/  ISETP.NE.AND.EX P0, PT, RZ, RZ, PT, P0 ;  /* 0x000000ffff00720c */ /* 0x000fda0003f05300 */
[----:B------:R-:W-:Y:S05]  /*1000*/  @!P0 EXIT ;  /* 0x000000000000894d */ /* 0x000fea0003800000 */
[----:B------:R-:W-:Y:S02]  /*1010*/  UISETP.GE.U32.AND UP0, UPT, UR13, 0x4, UPT ;  /* 0x000000040d00788c */ /* 0x000fe4000bf06070 */
[----:B------:R-:W-:Y:S02]  /*1020*/  ULOP3.LUT UR9, UR4, 0x3, URZ, 0xc0, !UPT ;  /* 0x0000000304097892 */ /* 0x000fe4000f8ec0ff */
[----:B------:R-:W-:Y:S01]  /*1030*/  UISETP.GE.U32.AND.EX UP0, UPT, URZ, URZ, UPT, UP0 ;  /* 0x000000ffff00728c */ /* 0x000fe2000bf06100 */
[----:B------:R-:W-:-:S08]  /*1040*/  UMOV UR4, URZ ;  /* 0x000000ff00047c82 */ /* 0x000fd00008000000 */
[----:B------:R-:W-:Y:S05]  /*1050*/  BRA.U !UP0, `(.L_x_3) ;  /* 0x0000000108bc7547 */ /* 0x000fea000b800000 */
[----:B------:R-:W1:Y:S01]  /*1060*/  S2UR UR12, SR_CLOCKLO ;  /* 0x00000000000c79c3 */ /* 0x000e620000005000 */
[----:B------:R-:W-:-:S07]  /*1070*/  NOP ;  /* 0x0000000000007918 */ /* 0x000fce0000000000 */
[----:B0-----:R-:W0:Y:S01]  /*1080*/  LDC.64 R4, c[0x0][0x380] ;  /* 0x0000e000ff047b82 */ /* 0x001e220000000a00 */
[----:B------:R-:W2:Y:S01]  /*1090*/  LDCU.64 UR10, c[0x0][0x388] ;  /* 0x00007100ff0a77ac */ /* 0x000ea20008000a00 */
[----:B0-----:R-:W-:-:S05]  /*10a0*/  IMAD.WIDE.U32 R2, R9, 0x4, R4 ;  /* 0x0000000409027825 */ /* 0x001fca00078e0004 */
        /* <DEDUP_REMOVED lines=10> */
[----:B-1----:R-:W-:Y:S01]  /*1150*/  IADD3 R11, PT, PT, R0, -UR12, RZ ;  /* 0x8000000c000b7c10 */ /* 0x002fe2000fffe0ff */
[----:B--2---:R-:W-:-:S04]  /*1160*/  UIADD3 UR10, UP0, UPT, UR8, UR10, URZ ;  /* 0x0000000a080a7290 */ /* 0x004fc8000ff1e0ff */
[----:B------:R-:W-:Y:S02]  /*1170*/  UIADD3.X UR11, UPT, UPT, UR7, UR11, URZ, UP0, !UPT ;  /* 0x0000000b070b7290 */ /* 0x000fe400087fe4ff */
[----:B------:R-:W-:-:S04]  /*1180*/  MOV R2, UR10 ;  /* 0x0000000a00027c02 */ /* 0x000fc80008000f00 */
[----:B------:R-:W-:-:S05]  /*1190*/  IMAD.U32 R3, RZ, RZ, UR11 ;  /* 0x0000000bff037e24 */ /* 0x000fca000f8e00ff */
        /* <DEDUP_REMOVED lines=17> */
[----:B------:R-:W2:Y:S01]  /*12b0*/  S2UR UR7, SR_CLOCKLO ;  /* 0x00000000000779c3 */ /* 0x000ea20000005000 */
[----:B------:R-:W-:Y:S01]  /*12c0*/  NOP ;  /* 0x0000000000007918 */ /* 0x000fe20000000000 */
[----:B------:R-:W-:-:S05]  /*12d0*/  IMAD.WIDE.U32 R4, R9, 0x4, R4 ;  /* 0x0000000409047825 */ /* 0x000fca00078e0004 */
[----:B0-----:R-:W3:Y:S04]  /*12e0*/  LDG.E R9, desc[UR14][R4.64] ;  /* 0x0000000e04097981 */ /* 0x001ee8000c1e1900 */
[----:B---3--:R1:W-:Y:S01]  /*12f0*/  STG.E desc[UR14][R6.64+0xc], R9 ;  /* 0x00000c0906007986 */ /* 0x0083e2000c10190e */
[----:B------:R-:W-:-:S05]  /*1300*/  CS2R.32 R0, SR_CLOCKLO ;  /* 0x0000000000007805 */ /* 0x000fca0000005000 */
[----:B--2---:R-:W-:Y:S01]  /*1310*/  VIADD R5, R0, -UR7 ;  /* 0x8000000700057c36 */ /* 0x004fe20008000000 */
[----:B------:R-:W-:-:S04]  /*1320*/  UIADD3 UR5, UP0, UPT, UR5, 0x4, URZ ;  /* 0x0000000405057890 */ /* 0x000fc8000ff1e0ff */
[----:B------:R1:W-:Y:S01]  /*1330*/  STG.E desc[UR14][R2.64+0xc], R5 ;  /* 0x00000c0502007986 */ /* 0x0003e2000c10190e */
[----:B------:R-:W-:-:S12]  /*1340*/  UIADD3.X UR6, UPT, UPT, URZ, UR6, URZ, UP0, !UPT ;  /* 0x00000006ff067290 */ /* 0x000fd800087fe4ff */
.L_x_3:
[----:B------:R-:W-:-:S04]  /*1350*/  ISETP.NE.U32.AND P0, PT, RZ, UR9, PT ;  /* 0x00000009ff007c0c */ /* 0x000fc8000bf05070 */
[----:B------:R-:W-:-:S13]  /*1360*/  ISETP.NE.AND.EX P0, PT, RZ, UR4, PT, P0 ;  /* 0x00000004ff007c0c */ /* 0x000fda000bf05300 */
[----:B------:R-:W-:Y:S05]  /*1370*/  @!P0 EXIT ;  /* 0x000000000000894d */ /* 0x000fea0003800000 */
[----:B------:R-:W2:Y:S01]  /*1380*/  LDCU.64 UR10, c[0x0][0x390] ;  /* 0x00007200ff0a77ac */ /* 0x000ea20008000a00 */
[----:B01----:R-:W0:Y:S01]  /*1390*/  LDC.64 R4, c[0x0][0x380] ;  /* 0x0000e000ff047b82 */ /* 0x003e220000000a00 */
[----:B------:R-:W1:Y:S01]  /*13a0*/  LDCU.64 UR12, c[0x0][0x388] ;  /* 0x00007100ff0c77ac */ /* 0x000e620008000a00 */
[----:B------:R-:W-:Y:S02]  /*13b0*/  USHF.L.U32 UR8, UR5, 0x2, URZ ;  /* 0x0000000205087899 */ /* 0x000fe400080006ff */
[----:B------:R-:W-:Y:S02]  /*13c0*/  USHF.L.U64.HI UR6, UR5, 0x2, UR6 ;  /* 0x0000000205067899 */ /* 0x000fe40008010206 */
[----:B--2---:R-:W-:Y:S02]  /*13d0*/  UIADD3 UR7, UP0, UPT, UR8, UR10, URZ ;  /* 0x0000000a08077290 */ /* 0x004fe4000ff1e0ff */
[----:B-1----:R-:W-:Y:S02]  /*13e0*/  UIADD3 UR5, UP1, UPT, UR8, UR12, URZ ;  /* 0x0000000c08057290 */ /* 0x002fe4000ff3e0ff */
[----:B------:R-:W-:-:S02]  /*13f0*/  UIADD3.X UR8, UPT, UPT, UR6, UR11, URZ, UP0, !UPT ;  /* 0x0000000b06087290 */ /* 0x000fc400087fe4ff */
[----:B------:R-:W-:-:S12]  /*1400*/  UIADD3.X UR6, UPT, UPT, UR6, UR13, URZ, UP1, !UPT ;  /* 0x0000000d06067290 */ /* 0x000fd80008ffe4ff */
.L_x_4:
[----:B------:R-:W1:Y:S01]  /*1410*/  S2UR UR10, SR_CLOCKLO ;  /* 0x00000000000a79c3 */ /* 0x000e620000005000 */
[----:B------:R-:W-:Y:S01]  /*1420*/  NOP ;  /* 0x0000000000007918 */ /* 0x000fe20000000000 */
[----:B0-----:R-:W-:-:S05]  /*1430*/  IMAD.WIDE.U32 R6, R9, 0x4, R4 ;  /* 0x0000000409067825 */ /* 0x001fca00078e0004 */
[----:B------:R-:W2:Y:S01]  /*1440*/  LDG.E R9, desc[UR14][R6.64] ;  /* 0x0000000e06097981 */ /* 0x000ea2000c1e1900 */
[----:B------:R-:W-:Y:S01]  /*1450*/  MOV R2, UR5 ;  /* 0x0000000500027c02 */ /* 0x000fe20008000f00 */
[----:B------:R-:W-:-:S05]  /*1460*/  IMAD.U32 R3, RZ, RZ, UR6 ;  /* 0x00000006ff037e24 */ /* 0x000fca000f8e00ff */
[----:B--2---:R0:W-:Y:S01]  /*1470*/  STG.E desc[UR14][R2.64], R9 ;  /* 0x0000000902007986 */ /* 0x0041e2000c10190e */
[----:B------:R-:W-:Y:S02]  /*1480*/  CS2R.32 R0, SR_CLOCKLO ;  /* 0x0000000000007805 */ /* 0x000fe40000005000 */
[----:B0-----:R-:W-:Y:S01]  /*1490*/  MOV R2, UR7 ;  /* 0x0000000700027c02 */ /* 0x001fe20008000f00 */
[----:B------:R-:W-:Y:S01]  /*14a0*/  IMAD.U32 R3, RZ, RZ, UR8 ;  /* 0x00000008ff037e24 */ /* 0x000fe2000f8e00ff */
[----:B-1----:R-:W-:Y:S01]  /*14b0*/  IADD3 R7, PT, PT, R0, -UR10, RZ ;  /* 0x8000000a00077c10 */ /* 0x002fe2000fffe0ff */
[----:B------:R-:W-:Y:S02]  /*14c0*/  UIADD3 UR9, UP0, UPT, UR9, -0x1, URZ ;  /* 0xffffffff09097890 */ /* 0x000fe4000ff1e0ff */
[----:B------:R-:W-:Y:S02]  /*14d0*/  UIADD3 UR5, UP1, UPT, UR5, 0x4, URZ ;  /* 0x0000000405057890 */ /* 0x000fe4000ff3e0ff */
[----:B------:R1:W-:Y:S01]  /*14e0*/  STG.E desc[UR14][R2.64], R7 ;  /* 0x0000000702007986 */ /* 0x0003e2000c10190e */
[----:B------:R-:W-:-:S02]  /*14f0*/  UIADD3.X UR4, UPT, UPT, UR4, -0x1, URZ, UP0, !UPT ;  /* 0xffffffff04047890 */ /* 0x000fc400087fe4ff */
[----:B------:R-:W-:Y:S02]  /*1500*/  UISETP.NE.U32.AND UP0, UPT, UR9, URZ, UPT ;  /* 0x000000ff0900728c */ /* 0x000fe4000bf05070 */
[----:B------:R-:W-:Y:S02]  /*1510*/  UIADD3 UR7, UP2, UPT, UR7, 0x4, URZ ;  /* 0x0000000407077890 */ /* 0x000fe4000ff5e0ff */
[----:B------:R-:W-:Y:S02]  /*1520*/  UISETP.NE.AND.EX UP0, UPT, UR4, URZ, UPT, UP0 ;  /* 0x000000ff0400728c */ /* 0x000fe4000bf05300 */
[----:B------:R-:W-:Y:S02]  /*1530*/  UIADD3.X UR6, UPT, UPT, URZ, UR6, URZ, UP1, !UPT ;  /* 0x00000006ff067290 */ /* 0x000fe40008ffe4ff */
[----:B------:R-:W-:-:S05]  /*1540*/  UIADD3.X UR8, UPT, UPT, URZ, UR8, URZ, UP2, !UPT ;  /* 0x00000008ff087290 */ /* 0x000fca00097fe4ff */
[----:B-1----:R-:W-:Y:S07]  /*1550*/  BRA.U UP0, `(.L_x_4) ;  /* 0xfffffffd00ac7547 */ /* 0x002fee000b83ffff */
[----:B------:R-:W-:Y:S05]  /*1560*/  EXIT ;  /* 0x000000000000794d */ /* 0x000fea0003800000 */
.L_x_5:
[----:B------:R-:W-:-:S00]  /*1570*/  BRA `(.L_x_5) ;  /* 0xfffffffc00fc7947 */ /* 0x000fc0000383ffff */
[----:B------:R-:W-:-:S00]  /*1580*/  NOP ;  /* 0x0000000000007918 */ /* 0x000fc00000000000 */
[----:B------:R-:W-:-:S00]  /*1590*/  NOP ;  /* 0x0000000000007918 */ /* 0x000fc00000000000 */
[----:B------:R-:W-:-:S00]  /*15a0*/  NOP ;  /* 0x0000000000007918 */ /* 0x000fc00000000000 */
[----:B------:R-:W-:-:S00]  /*15b0*/  NOP ;  /* 0x0000000000007918 */ /* 0x000fc00000000000 */
[----:B------:R-:W-:-:S00]  /*15c0*/  NOP ;  /* 0x0000000000007918 */ /* 0x000fc00000000000 */
[----:B------:R-:W-:-:S00]  /*15d0*/  NOP ;  /* 0x0000000000007918 */ /* 0x000fc00000000000 */
[----:B------:R-:W-:-:S00]  /*15e0*/  NOP ;  /* 0x0000000000007918 */ /* 0x000fc00000000000 */
[----:B------:R-:W-:-:S00]  /*15f0*/  NOP ;  /* 0x0000000000007918 */ /* 0x000fc00000000000 */
.L_x_6:


//--------------------- .nv.shared.reserved.0     --------------------------
	.section	.nv.shared.reserved.0,"aw",@nobits
	.weak		__nv_reservedSMEM_offset_0_alias
	.size		__nv_reservedSMEM_offset_0_alias, 0, 64
	.other		__nv_reservedSMEM_offset_0_alias,@"STO_CUDA_RESERVED_SHARED STV_DEFAULT"
__nv_reservedSMEM_offset_0_alias:
	.zero		0
	.zero		64


//--------------------- .nv.constant0._Z18pointerChaseKernelPjS_S_m --------------------------
	.section	.nv.constant0._Z18pointerChaseKernelPjS_S_m,"a",@progbits
	.sectionflags	@""
	.align	4
.nv.constant0._Z18pointerChaseKernelPjS_S_m:
	.zero		928


//--------------------- SYMBOLS --------------------------

	.type		.nv.reservedSmem.offset0,@object
	.size		.nv.reservedSmem.offset0,0x4
